//
// Generated by NVIDIA NVVM Compiler
//
// Compiler Build ID: CL-36424714
// Cuda compilation tools, release 13.0, V13.0.88
// Based on NVVM 20.0.0
//

.version 9.0
.target sm_100
.address_size 64

	// .globl	_Z7reduce5ILj512EEvPiS0_
.extern .shared .align 16 .b8 sdata2[];

.visible .entry _Z7reduce5ILj512EEvPiS0_(
	.param .u64 .ptr .align 1 _Z7reduce5ILj512EEvPiS0__param_0,
	.param .u64 .ptr .align 1 _Z7reduce5ILj512EEvPiS0__param_1
)
{
	.reg .pred 	%p<6>;
	.reg .b32 	%r<42>;
	.reg .b64 	%rd<11>;

	ld.param.u64 	%rd2, [_Z7reduce5ILj512EEvPiS0__param_0];
	ld.param.u64 	%rd1, [_Z7reduce5ILj512EEvPiS0__param_1];
	cvta.to.global.u64 	%rd3, %rd2;
	mov.u32 	%r1, %tid.x;
	mov.u32 	%r2, %ctaid.x;
	mov.u32 	%r4, %ntid.x;
	mul.lo.s32 	%r5, %r4, %r2;
	shl.b32 	%r6, %r5, 1;
	add.s32 	%r7, %r6, %r1;
	mul.wide.u32 	%rd4, %r7, 4;
	add.s64 	%rd5, %rd3, %rd4;
	ld.global.u32 	%r8, [%rd5];
	add.s32 	%r9, %r7, %r4;
	mul.wide.u32 	%rd6, %r9, 4;
	add.s64 	%rd7, %rd3, %rd6;
	ld.global.u32 	%r10, [%rd7];
	add.s32 	%r11, %r10, %r8;
	shl.b32 	%r12, %r1, 2;
	mov.u32 	%r13, sdata2;
	add.s32 	%r3, %r13, %r12;
	st.volatile.shared.u32 	[%r3], %r11;
	bar.sync 	0;
	setp.gt.u32 	%p1, %r1, 255;
	@%p1 bra 	$L__BB0_6;
	ld.volatile.shared.u32 	%r14, [%r3+1024];
	ld.volatile.shared.u32 	%r15, [%r3];
	add.s32 	%r16, %r15, %r14;
	st.volatile.shared.u32 	[%r3], %r16;
	bar.sync 	0;
	setp.gt.u32 	%p2, %r1, 127;
	@%p2 bra 	$L__BB0_6;
	ld.volatile.shared.u32 	%r17, [%r3+512];
	ld.volatile.shared.u32 	%r18, [%r3];
	add.s32 	%r19, %r18, %r17;
	st.volatile.shared.u32 	[%r3], %r19;
	bar.sync 	0;
	setp.gt.u32 	%p3, %r1, 63;
	@%p3 bra 	$L__BB0_6;
	ld.volatile.shared.u32 	%r20, [%r3+256];
	ld.volatile.shared.u32 	%r21, [%r3];
	add.s32 	%r22, %r21, %r20;
	st.volatile.shared.u32 	[%r3], %r22;
	bar.sync 	0;
	setp.gt.u32 	%p4, %r1, 31;
	@%p4 bra 	$L__BB0_6;
	ld.volatile.shared.u32 	%r23, [%r3+128];
	ld.volatile.shared.u32 	%r24, [%r3];
	add.s32 	%r25, %r24, %r23;
	st.volatile.shared.u32 	[%r3], %r25;
	ld.volatile.shared.u32 	%r26, [%r3+64];
	ld.volatile.shared.u32 	%r27, [%r3];
	add.s32 	%r28, %r27, %r26;
	st.volatile.shared.u32 	[%r3], %r28;
	ld.volatile.shared.u32 	%r29, [%r3+32];
	ld.volatile.shared.u32 	%r30, [%r3];
	add.s32 	%r31, %r30, %r29;
	st.volatile.shared.u32 	[%r3], %r31;
	ld.volatile.shared.u32 	%r32, [%r3+16];
	ld.volatile.shared.u32 	%r33, [%r3];
	add.s32 	%r34, %r33, %r32;
	st.volatile.shared.u32 	[%r3], %r34;
	ld.volatile.shared.u32 	%r35, [%r3+8];
	ld.volatile.shared.u32 	%r36, [%r3];
	add.s32 	%r37, %r36, %r35;
	st.volatile.shared.u32 	[%r3], %r37;
	ld.volatile.shared.u32 	%r38, [%r3+4];
	ld.volatile.shared.u32 	%r39, [%r3];
	add.s32 	%r40, %r39, %r38;
	st.volatile.shared.u32 	[%r3], %r40;
	setp.ne.s32 	%p5, %r1, 0;
	@%p5 bra 	$L__BB0_6;
	ld.volatile.shared.u32 	%r41, [sdata2];
	cvta.to.global.u64 	%rd8, %rd1;
	mul.wide.u32 	%rd9, %r2, 4;
	add.s64 	%rd10, %rd8, %rd9;
	st.global.u32 	[%rd10], %r41;
$L__BB0_6:
	ret;

}
	// .globl	_Z7reduce5ILj256EEvPiS0_
.visible .entry _Z7reduce5ILj256EEvPiS0_(
	.param .u64 .ptr .align 1 _Z7reduce5ILj256EEvPiS0__param_0,
	.param .u64 .ptr .align 1 _Z7reduce5ILj256EEvPiS0__param_1
)
{
	.reg .pred 	%p<5>;
	.reg .b32 	%r<39>;
	.reg .b64 	%rd<11>;

	ld.param.u64 	%rd2, [_Z7reduce5ILj256EEvPiS0__param_0];
	ld.param.u64 	%rd1, [_Z7reduce5ILj256EEvPiS0__param_1];
	cvta.to.global.u64 	%rd3, %rd2;
	mov.u32 	%r1, %tid.x;
	mov.u32 	%r2, %ctaid.x;
	mov.u32 	%r4, %ntid.x;
	mul.lo.s32 	%r5, %r4, %r2;
	shl.b32 	%r6, %r5, 1;
	add.s32 	%r7, %r6, %r1;
	mul.wide.u32 	%rd4, %r7, 4;
	add.s64 	%rd5, %rd3, %rd4;
	ld.global.u32 	%r8, [%rd5];
	add.s32 	%r9, %r7, %r4;
	mul.wide.u32 	%rd6, %r9, 4;
	add.s64 	%rd7, %rd3, %rd6;
	ld.global.u32 	%r10, [%rd7];
	add.s32 	%r11, %r10, %r8;
	shl.b32 	%r12, %r1, 2;
	mov.u32 	%r13, sdata2;
	add.s32 	%r3, %r13, %r12;
	st.volatile.shared.u32 	[%r3], %r11;
	bar.sync 	0;
	setp.gt.u32 	%p1, %r1, 127;
	@%p1 bra 	$L__BB1_5;
	ld.volatile.shared.u32 	%r14, [%r3+512];
	ld.volatile.shared.u32 	%r15, [%r3];
	add.s32 	%r16, %r15, %r14;
	st.volatile.shared.u32 	[%r3], %r16;
	bar.sync 	0;
	setp.gt.u32 	%p2, %r1, 63;
	@%p2 bra 	$L__BB1_5;
	ld.volatile.shared.u32 	%r17, [%r3+256];
	ld.volatile.shared.u32 	%r18, [%r3];
	add.s32 	%r19, %r18, %r17;
	st.volatile.shared.u32 	[%r3], %r19;
	bar.sync 	0;
	setp.gt.u32 	%p3, %r1, 31;
	@%p3 bra 	$L__BB1_5;
	ld.volatile.shared.u32 	%r20, [%r3+128];
	ld.volatile.shared.u32 	%r21, [%r3];
	add.s32 	%r22, %r21, %r20;
	st.volatile.shared.u32 	[%r3], %r22;
	ld.volatile.shared.u32 	%r23, [%r3+64];
	ld.volatile.shared.u32 	%r24, [%r3];
	add.s32 	%r25, %r24, %r23;
	st.volatile.shared.u32 	[%r3], %r25;
	ld.volatile.shared.u32 	%r26, [%r3+32];
	ld.volatile.shared.u32 	%r27, [%r3];
	add.s32 	%r28, %r27, %r26;
	st.volatile.shared.u32 	[%r3], %r28;
	ld.volatile.shared.u32 	%r29, [%r3+16];
	ld.volatile.shared.u32 	%r30, [%r3];
	add.s32 	%r31, %r30, %r29;
	st.volatile.shared.u32 	[%r3], %r31;
	ld.volatile.shared.u32 	%r32, [%r3+8];
	ld.volatile.shared.u32 	%r33, [%r3];
	add.s32 	%r34, %r33, %r32;
	st.volatile.shared.u32 	[%r3], %r34;
	ld.volatile.shared.u32 	%r35, [%r3+4];
	ld.volatile.shared.u32 	%r36, [%r3];
	add.s32 	%r37, %r36, %r35;
	st.volatile.shared.u32 	[%r3], %r37;
	setp.ne.s32 	%p4, %r1, 0;
	@%p4 bra 	$L__BB1_5;
	ld.volatile.shared.u32 	%r38, [sdata2];
	cvta.to.global.u64 	%rd8, %rd1;
	mul.wide.u32 	%rd9, %r2, 4;
	add.s64 	%rd10, %rd8, %rd9;
	st.global.u32 	[%rd10], %r38;
$L__BB1_5:
	ret;

}
	// .globl	_Z7reduce5ILj128EEvPiS0_
.visible .entry _Z7reduce5ILj128EEvPiS0_(
	.param .u64 .ptr .align 1 _Z7reduce5ILj128EEvPiS0__param_0,
	.param .u64 .ptr .align 1 _Z7reduce5ILj128EEvPiS0__param_1
)
{
	.reg .pred 	%p<4>;
	.reg .b32 	%r<36>;
	.reg .b64 	%rd<11>;

	ld.param.u64 	%rd2, [_Z7reduce5ILj128EEvPiS0__param_0];
	ld.param.u64 	%rd1, [_Z7reduce5ILj128EEvPiS0__param_1];
	cvta.to.global.u64 	%rd3, %rd2;
	mov.u32 	%r1, %tid.x;
	mov.u32 	%r2, %ctaid.x;
	mov.u32 	%r4, %ntid.x;
	mul.lo.s32 	%r5, %r4, %r2;
	shl.b32 	%r6, %r5, 1;
	add.s32 	%r7, %r6, %r1;
	mul.wide.u32 	%rd4, %r7, 4;
	add.s64 	%rd5, %rd3, %rd4;
	ld.global.u32 	%r8, [%rd5];
	add.s32 	%r9, %r7, %r4;
	mul.wide.u32 	%rd6, %r9, 4;
	add.s64 	%rd7, %rd3, %rd6;
	ld.global.u32 	%r10, [%rd7];
	add.s32 	%r11, %r10, %r8;
	shl.b32 	%r12, %r1, 2;
	mov.u32 	%r13, sdata2;
	add.s32 	%r3, %r13, %r12;
	st.volatile.shared.u32 	[%r3], %r11;
	bar.sync 	0;
	setp.gt.u32 	%p1, %r1, 63;
	@%p1 bra 	$L__BB2_4;
	ld.volatile.shared.u32 	%r14, [%r3+256];
	ld.volatile.shared.u32 	%r15, [%r3];
	add.s32 	%r16, %r15, %r14;
	st.volatile.shared.u32 	[%r3], %r16;
	bar.sync 	0;
	setp.gt.u32 	%p2, %r1, 31;
	@%p2 bra 	$L__BB2_4;
	ld.volatile.shared.u32 	%r17, [%r3+128];
	ld.volatile.shared.u32 	%r18, [%r3];
	add.s32 	%r19, %r18, %r17;
	st.volatile.shared.u32 	[%r3], %r19;
	ld.volatile.shared.u32 	%r20, [%r3+64];
	ld.volatile.shared.u32 	%r21, [%r3];
	add.s32 	%r22, %r21, %r20;
	st.volatile.shared.u32 	[%r3], %r22;
	ld.volatile.shared.u32 	%r23, [%r3+32];
	ld.volatile.shared.u32 	%r24, [%r3];
	add.s32 	%r25, %r24, %r23;
	st.volatile.shared.u32 	[%r3], %r25;
	ld.volatile.shared.u32 	%r26, [%r3+16];
	ld.volatile.shared.u32 	%r27, [%r3];
	add.s32 	%r28, %r27, %r26;
	st.volatile.shared.u32 	[%r3], %r28;
	ld.volatile.shared.u32 	%r29, [%r3+8];
	ld.volatile.shared.u32 	%r30, [%r3];
	add.s32 	%r31, %r30, %r29;
	st.volatile.shared.u32 	[%r3], %r31;
	ld.volatile.shared.u32 	%r32, [%r3+4];
	ld.volatile.shared.u32 	%r33, [%r3];
	add.s32 	%r34, %r33, %r32;
	st.volatile.shared.u32 	[%r3], %r34;
	setp.ne.s32 	%p3, %r1, 0;
	@%p3 bra 	$L__BB2_4;
	ld.volatile.shared.u32 	%r35, [sdata2];
	cvta.to.global.u64 	%rd8, %rd1;
	mul.wide.u32 	%rd9, %r2, 4;
	add.s64 	%rd10, %rd8, %rd9;
	st.global.u32 	[%rd10], %r35;
$L__BB2_4:
	ret;

}
	// .globl	_Z7reduce5ILj64EEvPiS0_
.visible .entry _Z7reduce5ILj64EEvPiS0_(
	.param .u64 .ptr .align 1 _Z7reduce5ILj64EEvPiS0__param_0,
	.param .u64 .ptr .align 1 _Z7reduce5ILj64EEvPiS0__param_1
)
{
	.reg .pred 	%p<3>;
	.reg .b32 	%r<33>;
	.reg .b64 	%rd<11>;

	ld.param.u64 	%rd2, [_Z7reduce5ILj64EEvPiS0__param_0];
	ld.param.u64 	%rd1, [_Z7reduce5ILj64EEvPiS0__param_1];
	cvta.to.global.u64 	%rd3, %rd2;
	mov.u32 	%r1, %tid.x;
	mov.u32 	%r2, %ctaid.x;
	mov.u32 	%r4, %ntid.x;
	mul.lo.s32 	%r5, %r4, %r2;
	shl.b32 	%r6, %r5, 1;
	add.s32 	%r7, %r6, %r1;
	mul.wide.u32 	%rd4, %r7, 4;
	add.s64 	%rd5, %rd3, %rd4;
	ld.global.u32 	%r8, [%rd5];
	add.s32 	%r9, %r7, %r4;
	mul.wide.u32 	%rd6, %r9, 4;
	add.s64 	%rd7, %rd3, %rd6;
	ld.global.u32 	%r10, [%rd7];
	add.s32 	%r11, %r10, %r8;
	shl.b32 	%r12, %r1, 2;
	mov.u32 	%r13, sdata2;
	add.s32 	%r3, %r13, %r12;
	st.volatile.shared.u32 	[%r3], %r11;
	bar.sync 	0;
	setp.gt.u32 	%p1, %r1, 31;
	@%p1 bra 	$L__BB3_3;
	ld.volatile.shared.u32 	%r14, [%r3+128];
	ld.volatile.shared.u32 	%r15, [%r3];
	add.s32 	%r16, %r15, %r14;
	st.volatile.shared.u32 	[%r3], %r16;
	ld.volatile.shared.u32 	%r17, [%r3+64];
	ld.volatile.shared.u32 	%r18, [%r3];
	add.s32 	%r19, %r18, %r17;
	st.volatile.shared.u32 	[%r3], %r19;
	ld.volatile.shared.u32 	%r20, [%r3+32];
	ld.volatile.shared.u32 	%r21, [%r3];
	add.s32 	%r22, %r21, %r20;
	st.volatile.shared.u32 	[%r3], %r22;
	ld.volatile.shared.u32 	%r23, [%r3+16];
	ld.volatile.shared.u32 	%r24, [%r3];
	add.s32 	%r25, %r24, %r23;
	st.volatile.shared.u32 	[%r3], %r25;
	ld.volatile.shared.u32 	%r26, [%r3+8];
	ld.volatile.shared.u32 	%r27, [%r3];
	add.s32 	%r28, %r27, %r26;
	st.volatile.shared.u32 	[%r3], %r28;
	ld.volatile.shared.u32 	%r29, [%r3+4];
	ld.volatile.shared.u32 	%r30, [%r3];
	add.s32 	%r31, %r30, %r29;
	st.volatile.shared.u32 	[%r3], %r31;
	setp.ne.s32 	%p2, %r1, 0;
	@%p2 bra 	$L__BB3_3;
	ld.volatile.shared.u32 	%r32, [sdata2];
	cvta.to.global.u64 	%rd8, %rd1;
	mul.wide.u32 	%rd9, %r2, 4;
	add.s64 	%rd10, %rd8, %rd9;
	st.global.u32 	[%rd10], %r32;
$L__BB3_3:
	ret;

}
	// .globl	_Z7reduce5ILj32EEvPiS0_
.visible .entry _Z7reduce5ILj32EEvPiS0_(
	.param .u64 .ptr .align 1 _Z7reduce5ILj32EEvPiS0__param_0,
	.param .u64 .ptr .align 1 _Z7reduce5ILj32EEvPiS0__param_1
)
{
	.reg .pred 	%p<3>;
	.reg .b32 	%r<30>;
	.reg .b64 	%rd<11>;

	ld.param.u64 	%rd2, [_Z7reduce5ILj32EEvPiS0__param_0];
	ld.param.u64 	%rd1, [_Z7reduce5ILj32EEvPiS0__param_1];
	cvta.to.global.u64 	%rd3, %rd2;
	mov.u32 	%r1, %tid.x;
	mov.u32 	%r2, %ctaid.x;
	mov.u32 	%r4, %ntid.x;
	mul.lo.s32 	%r5, %r4, %r2;
	shl.b32 	%r6, %r5, 1;
	add.s32 	%r7, %r6, %r1;
	mul.wide.u32 	%rd4, %r7, 4;
	add.s64 	%rd5, %rd3, %rd4;
	ld.global.u32 	%r8, [%rd5];
	add.s32 	%r9, %r7, %r4;
	mul.wide.u32 	%rd6, %r9, 4;
	add.s64 	%rd7, %rd3, %rd6;
	ld.global.u32 	%r10, [%rd7];
	add.s32 	%r11, %r10, %r8;
	shl.b32 	%r12, %r1, 2;
	mov.u32 	%r13, sdata2;
	add.s32 	%r3, %r13, %r12;
	st.volatile.shared.u32 	[%r3], %r11;
	bar.sync 	0;
	setp.gt.u32 	%p1, %r1, 31;
	@%p1 bra 	$L__BB4_3;
	ld.volatile.shared.u32 	%r14, [%r3+64];
	ld.volatile.shared.u32 	%r15, [%r3];
	add.s32 	%r16, %r15, %r14;
	st.volatile.shared.u32 	[%r3], %r16;
	ld.volatile.shared.u32 	%r17, [%r3+32];
	ld.volatile.shared.u32 	%r18, [%r3];
	add.s32 	%r19, %r18, %r17;
	st.volatile.shared.u32 	[%r3], %r19;
	ld.volatile.shared.u32 	%r20, [%r3+16];
	ld.volatile.shared.u32 	%r21, [%r3];
	add.s32 	%r22, %r21, %r20;
	st.volatile.shared.u32 	[%r3], %r22;
	ld.volatile.shared.u32 	%r23, [%r3+8];
	ld.volatile.shared.u32 	%r24, [%r3];
	add.s32 	%r25, %r24, %r23;
	st.volatile.shared.u32 	[%r3], %r25;
	ld.volatile.shared.u32 	%r26, [%r3+4];
	ld.volatile.shared.u32 	%r27, [%r3];
	add.s32 	%r28, %r27, %r26;
	st.volatile.shared.u32 	[%r3], %r28;
	setp.ne.s32 	%p2, %r1, 0;
	@%p2 bra 	$L__BB4_3;
	ld.volatile.shared.u32 	%r29, [sdata2];
	cvta.to.global.u64 	%rd8, %rd1;
	mul.wide.u32 	%rd9, %r2, 4;
	add.s64 	%rd10, %rd8, %rd9;
	st.global.u32 	[%rd10], %r29;
$L__BB4_3:
	ret;

}


// ===== COMPILED SASS (sm_100) =====

	.target	sm_100

	.elftype	@"ET_EXEC"


//--------------------- .note.nv.tkinfo           --------------------------
	.section	.note.nv.tkinfo,"",@"SHT_NOTE"
	.sectionflags	@"SHF_NOTE_NV_TKINFO"
	.tkinfo
        /*0018*/ 	.word	0x00000002
        /*0030*/ 	.string	""
        /*0030*/ 	.string	"ptxas"
        /*0030*/ 	.string	"Cuda compilation tools, release 13.0, V13.0.88"
        /*0030*/ 	.string	"Build cuda_13.0.r13.0/compiler.36424714_0"
        /*0030*/ 	.string	"-arch sm_100 -m 64 "



//--------------------- .note.nv.cuinfo           --------------------------
	.section	.note.nv.cuinfo,"",@"SHT_NOTE"
	.sectionflags	@"SHF_NOTE_NV_CUINFO"
        /*0018*/ 	.short	0x0002
        /*001a*/ 	.short	0x0064
        /*001c*/ 	.short	0x0082
	.zero		2


//--------------------- .nv.info                  --------------------------
	.section	.nv.info,"",@"SHT_CUDA_INFO"
	.align	4


	//----- nvinfo : EIATTR_REGCOUNT
	.align		4
        /*0000*/ 	.byte	0x04, 0x2f
        /*0002*/ 	.short	(.L_1 - .L_0)
	.align		4
.L_0:
        /*0004*/ 	.word	index@(_Z7reduce5ILj512EEvPiS0_)
        /*0008*/ 	.word	0x0000000d


	//----- nvinfo : EIATTR_FRAME_SIZE
	.align		4
.L_1:
        /*000c*/ 	.byte	0x04, 0x11
        /*000e*/ 	.short	(.L_3 - .L_2)
	.align		4
.L_2:
        /*0010*/ 	.word	index@(_Z7reduce5ILj512EEvPiS0_)
        /*0014*/ 	.word	0x00000000


	//----- nvinfo : EIATTR_REGCOUNT
	.align		4
.L_3:
        /*0018*/ 	.byte	0x04, 0x2f
        /*001a*/ 	.short	(.L_5 - .L_4)
	.align		4
.L_4:
        /*001c*/ 	.word	index@(_Z7reduce5ILj256EEvPiS0_)
        /*0020*/ 	.word	0x0000000d


	//----- nvinfo : EIATTR_FRAME_SIZE
	.align		4
.L_5:
        /*0024*/ 	.byte	0x04, 0x11
        /*0026*/ 	.short	(.L_7 - .L_6)
	.align		4
.L_6:
        /*0028*/ 	.word	index@(_Z7reduce5ILj256EEvPiS0_)
        /*002c*/ 	.word	0x00000000


	//----- nvinfo : EIATTR_REGCOUNT
	.align		4
.L_7:
        /*0030*/ 	.byte	0x04, 0x2f
        /*0032*/ 	.short	(.L_9 - .L_8)
	.align		4
.L_8:
        /*0034*/ 	.word	index@(_Z7reduce5ILj128EEvPiS0_)
        /*0038*/ 	.word	0x0000000c


	//----- nvinfo : EIATTR_FRAME_SIZE
	.align		4
.L_9:
        /*003c*/ 	.byte	0x04, 0x11
        /*003e*/ 	.short	(.L_11 - .L_10)
	.align		4
.L_10:
        /*0040*/ 	.word	index@(_Z7reduce5ILj128EEvPiS0_)
        /*0044*/ 	.word	0x00000000


	//----- nvinfo : EIATTR_REGCOUNT
	.align		4
.L_11:
        /*0048*/ 	.byte	0x04, 0x2f
        /*004a*/ 	.short	(.L_13 - .L_12)
	.align		4
.L_12:
        /*004c*/ 	.word	index@(_Z7reduce5ILj64EEvPiS0_)
        /*0050*/ 	.word	0x0000000c


	//----- nvinfo : EIATTR_FRAME_SIZE
	.align		4
.L_13:
        /*0054*/ 	.byte	0x04, 0x11
        /*0056*/ 	.short	(.L_15 - .L_14)
	.align		4
.L_14:
        /*0058*/ 	.word	index@(_Z7reduce5ILj64EEvPiS0_)
        /*005c*/ 	.word	0x00000000


	//----- nvinfo : EIATTR_REGCOUNT
	.align		4
.L_15:
        /*0060*/ 	.byte	0x04, 0x2f
        /*0062*/ 	.short	(.L_17 - .L_16)
	.align		4
.L_16:
        /*0064*/ 	.word	index@(_Z7reduce5ILj32EEvPiS0_)
        /*0068*/ 	.word	0x0000000c


	//----- nvinfo : EIATTR_FRAME_SIZE
	.align		4
.L_17:
        /*006c*/ 	.byte	0x04, 0x11
        /*006e*/ 	.short	(.L_19 - .L_18)
	.align		4
.L_18:
        /*0070*/ 	.word	index@(_Z7reduce5ILj32EEvPiS0_)
        /*0074*/ 	.word	0x00000000


	//----- nvinfo : EIATTR_MIN_STACK_SIZE
	.align		4
.L_19:
        /*0078*/ 	.byte	0x04, 0x12
        /*007a*/ 	.short	(.L_21 - .L_20)
	.align		4
.L_20:
        /*007c*/ 	.word	index@(_Z7reduce5ILj32EEvPiS0_)
        /*0080*/ 	.word	0x00000000


	//----- nvinfo : EIATTR_MIN_STACK_SIZE
	.align		4
.L_21:
        /*0084*/ 	.byte	0x04, 0x12
        /*0086*/ 	.short	(.L_23 - .L_22)
	.align		4
.L_22:
        /*0088*/ 	.word	index@(_Z7reduce5ILj64EEvPiS0_)
        /*008c*/ 	.word	0x00000000


	//----- nvinfo : EIATTR_MIN_STACK_SIZE
	.align		4
.L_23:
        /*0090*/ 	.byte	0x04, 0x12
        /*0092*/ 	.short	(.L_25 - .L_24)
	.align		4
.L_24:
        /*0094*/ 	.word	index@(_Z7reduce5ILj128EEvPiS0_)
        /*0098*/ 	.word	0x00000000


	//----- nvinfo : EIATTR_MIN_STACK_SIZE
	.align		4
.L_25:
        /*009c*/ 	.byte	0x04, 0x12
        /*009e*/ 	.short	(.L_27 - .L_26)
	.align		4
.L_26:
        /*00a0*/ 	.word	index@(_Z7reduce5ILj256EEvPiS0_)
        /*00a4*/ 	.word	0x00000000


	//----- nvinfo : EIATTR_MIN_STACK_SIZE
	.align		4
.L_27:
        /*00a8*/ 	.byte	0x04, 0x12
        /*00aa*/ 	.short	(.L_29 - .L_28)
	.align		4
.L_28:
        /*00ac*/ 	.word	index@(_Z7reduce5ILj512EEvPiS0_)
        /*00b0*/ 	.word	0x00000000
.L_29:


//--------------------- .nv.compat                --------------------------
	.section	.nv.compat,"",@"SHT_CUDA_COMPAT_INFO"
	.align	4
        /*0000*/ 	.byte	0x02, 0x09, 0x00, 0x00, 0x02, 0x02, 0x01, 0x00, 0x02, 0x05, 0x05, 0x00, 0x03, 0x07, 0x01, 0x01
        /*0010*/ 	.byte	0x02, 0x03, 0x00, 0x00, 0x02, 0x06, 0x01, 0x00, 0x04, 0x0b, 0x08, 0x00, 0x09, 0x00, 0x00, 0x00
        /*0020*/ 	.byte	0x00, 0x00, 0x00, 0x00


//--------------------- .nv.info._Z7reduce5ILj32EEvPiS0_ --------------------------
	.section	.nv.info._Z7reduce5ILj32EEvPiS0_,"",@"SHT_CUDA_INFO"
	.sectionflags	@""
	.align	4


	//----- nvinfo : EIATTR_CUDA_API_VERSION
	.align		4
        /*0000*/ 	.byte	0x04, 0x37
        /*0002*/ 	.short	(.L_31 - .L_30)
.L_30:
        /*0004*/ 	.word	0x00000082


	//----- nvinfo : EIATTR_KPARAM_INFO
	.align		4
.L_31:
        /*0008*/ 	.byte	0x04, 0x17
        /*000a*/ 	.short	(.L_33 - .L_32)
.L_32:
        /*000c*/ 	.word	0x00000000
        /*0010*/ 	.short	0x0001
        /*0012*/ 	.short	0x0008
        /*0014*/ 	.byte	0x00, 0xf5, 0x21, 0x00


	//----- nvinfo : EIATTR_KPARAM_INFO
	.align		4
.L_33:
        /*0018*/ 	.byte	0x04, 0x17
        /*001a*/ 	.short	(.L_35 - .L_34)
.L_34:
        /*001c*/ 	.word	0x00000000
        /*0020*/ 	.short	0x0000
        /*0022*/ 	.short	0x0000
        /*0024*/ 	.byte	0x00, 0xf5, 0x21, 0x00


	//----- nvinfo : EIATTR_SPARSE_MMA_MASK
	.align		4
.L_35:
        /*0028*/ 	.byte	0x03, 0x50
        /*002a*/ 	.short	0x0000


	//----- nvinfo : EIATTR_MAXREG_COUNT
	.align		4
        /*002c*/ 	.byte	0x03, 0x1b
        /*002e*/ 	.short	0x00ff


	//----- nvinfo : EIATTR_NUM_BARRIERS
	.align		4
        /*0030*/ 	.byte	0x02, 0x4c
        /*0032*/ 	.byte	0x01
	.zero		1


	//----- nvinfo : EIATTR_MERCURY_ISA_VERSION
	.align		4
        /*0034*/ 	.byte	0x03, 0x5f
        /*0036*/ 	.short	0x0101


	//----- nvinfo : EIATTR_VRC_CTA_INIT_COUNT
	.align		4
        /*0038*/ 	.byte	0x02, 0x4a
	.zero		1
	.zero		1


	//----- nvinfo : EIATTR_EXIT_INSTR_OFFSETS
	.align		4
        /*003c*/ 	.byte	0x04, 0x1c
        /*003e*/ 	.short	(.L_37 - .L_36)


	//   ....[0]....
.L_36:
        /*0040*/ 	.word	0x00000150


	//   ....[1]....
        /*0044*/ 	.word	0x000002b0


	//   ....[2]....
        /*0048*/ 	.word	0x00000300


	//----- nvinfo : EIATTR_CBANK_PARAM_SIZE
	.align		4
.L_37:
        /*004c*/ 	.byte	0x03, 0x19
        /*004e*/ 	.short	0x0010


	//----- nvinfo : EIATTR_PARAM_CBANK
	.align		4
        /*0050*/ 	.byte	0x04, 0x0a
        /*0052*/ 	.short	(.L_39 - .L_38)
	.align		4
.L_38:
        /*0054*/ 	.word	index@(.nv.constant0._Z7reduce5ILj32EEvPiS0_)
        /*0058*/ 	.short	0x0380
        /*005a*/ 	.short	0x0010


	//----- nvinfo : EIATTR_SW_WAR
	.align		4
.L_39:
        /*005c*/ 	.byte	0x04, 0x36
        /*005e*/ 	.short	(.L_41 - .L_40)
.L_40:
        /*0060*/ 	.word	0x00000008
.L_41:


//--------------------- .nv.info._Z7reduce5ILj64EEvPiS0_ --------------------------
	.section	.nv.info._Z7reduce5ILj64EEvPiS0_,"",@"SHT_CUDA_INFO"
	.sectionflags	@""
	.align	4


	//----- nvinfo : EIATTR_CUDA_API_VERSION
	.align		4
        /*0000*/ 	.byte	0x04, 0x37
        /*0002*/ 	.short	(.L_43 - .L_42)
.L_42:
        /*0004*/ 	.word	0x00000082


	//----- nvinfo : EIATTR_KPARAM_INFO
	.align		4
.L_43:
        /*0008*/ 	.byte	0x04, 0x17
        /*000a*/ 	.short	(.L_45 - .L_44)
.L_44:
        /*000c*/ 	.word	0x00000000
        /*0010*/ 	.short	0x0001
        /*0012*/ 	.short	0x0008
        /*0014*/ 	.byte	0x00, 0xf5, 0x21, 0x00


	//----- nvinfo : EIATTR_KPARAM_INFO
	.align		4
.L_45:
        /*0018*/ 	.byte	0x04, 0x17
        /*001a*/ 	.short	(.L_47 - .L_46)
.L_46:
        /*001c*/ 	.word	0x00000000
        /*0020*/ 	.short	0x0000
        /*0022*/ 	.short	0x0000
        /*0024*/ 	.byte	0x00, 0xf5, 0x21, 0x00


	//----- nvinfo : EIATTR_SPARSE_MMA_MASK
	.align		4
.L_47:
        /*0028*/ 	.byte	0x03, 0x50
        /*002a*/ 	.short	0x0000


	//----- nvinfo : EIATTR_MAXREG_COUNT
	.align		4
        /*002c*/ 	.byte	0x03, 0x1b
        /*002e*/ 	.short	0x00ff


	//----- nvinfo : EIATTR_NUM_BARRIERS
	.align		4
        /*0030*/ 	.byte	0x02, 0x4c
        /*0032*/ 	.byte	0x01
	.zero		1


	//----- nvinfo : EIATTR_MERCURY_ISA_VERSION
	.align		4
        /*0034*/ 	.byte	0x03, 0x5f
        /*0036*/ 	.short	0x0101


	//----- nvinfo : EIATTR_VRC_CTA_INIT_COUNT
	.align		4
        /*0038*/ 	.byte	0x02, 0x4a
	.zero		1
	.zero		1


	//----- nvinfo : EIATTR_EXIT_INSTR_OFFSETS
	.align		4
        /*003c*/ 	.byte	0x04, 0x1c
        /*003e*/ 	.short	(.L_49 - .L_48)


	//   ....[0]....
.L_48:
        /*0040*/ 	.word	0x00000150


	//   ....[1]....
        /*0044*/ 	.word	0x000002f0


	//   ....[2]....
        /*0048*/ 	.word	0x00000340


	//----- nvinfo : EIATTR_CBANK_PARAM_SIZE
	.align		4
.L_49:
        /*004c*/ 	.byte	0x03, 0x19
        /*004e*/ 	.short	0x0010


	//----- nvinfo : EIATTR_PARAM_CBANK
	.align		4
        /*0050*/ 	.byte	0x04, 0x0a
        /*0052*/ 	.short	(.L_51 - .L_50)
	.align		4
.L_50:
        /*0054*/ 	.word	index@(.nv.constant0._Z7reduce5ILj64EEvPiS0_)
        /*0058*/ 	.short	0x0380
        /*005a*/ 	.short	0x0010


	//----- nvinfo : EIATTR_SW_WAR
	.align		4
.L_51:
        /*005c*/ 	.byte	0x04, 0x36
        /*005e*/ 	.short	(.L_53 - .L_52)
.L_52:
        /*0060*/ 	.word	0x00000008
.L_53:


//--------------------- .nv.info._Z7reduce5ILj128EEvPiS0_ --------------------------
	.section	.nv.info._Z7reduce5ILj128EEvPiS0_,"",@"SHT_CUDA_INFO"
	.sectionflags	@""
	.align	4


	//----- nvinfo : EIATTR_CUDA_API_VERSION
	.align		4
        /*0000*/ 	.byte	0x04, 0x37
        /*0002*/ 	.short	(.L_55 - .L_54)
.L_54:
        /*0004*/ 	.word	0x00000082


	//----- nvinfo : EIATTR_KPARAM_INFO
	.align		4
.L_55:
        /*0008*/ 	.byte	0x04, 0x17
        /*000a*/ 	.short	(.L_57 - .L_56)
.L_56:
        /*000c*/ 	.word	0x00000000
        /*0010*/ 	.short	0x0001
        /*0012*/ 	.short	0x0008
        /*0014*/ 	.byte	0x00, 0xf5, 0x21, 0x00


	//----- nvinfo : EIATTR_KPARAM_INFO
	.align		4
.L_57:
        /*0018*/ 	.byte	0x04, 0x17
        /*001a*/ 	.short	(.L_59 - .L_58)
.L_58:
        /*001c*/ 	.word	0x00000000
        /*0020*/ 	.short	0x0000
        /*0022*/ 	.short	0x0000
        /*0024*/ 	.byte	0x00, 0xf5, 0x21, 0x00


	//----- nvinfo : EIATTR_SPARSE_MMA_MASK
	.align		4
.L_59:
        /*0028*/ 	.byte	0x03, 0x50
        /*002a*/ 	.short	0x0000


	//----- nvinfo : EIATTR_MAXREG_COUNT
	.align		4
        /*002c*/ 	.byte	0x03, 0x1b
        /*002e*/ 	.short	0x00ff


	//----- nvinfo : EIATTR_NUM_BARRIERS
	.align		4
        /*0030*/ 	.byte	0x02, 0x4c
        /*0032*/ 	.byte	0x01
	.zero		1


	//----- nvinfo : EIATTR_MERCURY_ISA_VERSION
	.align		4
        /*0034*/ 	.byte	0x03, 0x5f
        /*0036*/ 	.short	0x0101


	//----- nvinfo : EIATTR_VRC_CTA_INIT_COUNT
	.align		4
        /*0038*/ 	.byte	0x02, 0x4a
	.zero		1
	.zero		1


	//----- nvinfo : EIATTR_EXIT_INSTR_OFFSETS
	.align		4
        /*003c*/ 	.byte	0x04, 0x1c
        /*003e*/ 	.short	(.L_61 - .L_60)


	//   ....[0]....
.L_60:
        /*0040*/ 	.word	0x00000150


	//   ....[1]....
        /*0044*/ 	.word	0x000001c0


	//   ....[2]....
        /*0048*/ 	.word	0x00000360


	//   ....[3]....
        /*004c*/ 	.word	0x000003b0


	//----- nvinfo : EIATTR_CBANK_PARAM_SIZE
	.align		4
.L_61:
        /*0050*/ 	.byte	0x03, 0x19
        /*0052*/ 	.short	0x0010


	//----- nvinfo : EIATTR_PARAM_CBANK
	.align		4
        /*0054*/ 	.byte	0x04, 0x0a
        /*0056*/ 	.short	(.L_63 - .L_62)
	.align		4
.L_62:
        /*0058*/ 	.word	index@(.nv.constant0._Z7reduce5ILj128EEvPiS0_)
        /*005c*/ 	.short	0x0380
        /*005e*/ 	.short	0x0010


	//----- nvinfo : EIATTR_SW_WAR
	.align		4
.L_63:
        /*0060*/ 	.byte	0x04, 0x36
        /*0062*/ 	.short	(.L_65 - .L_64)
.L_64:
        /*0064*/ 	.word	0x00000008
.L_65:


//--------------------- .nv.info._Z7reduce5ILj256EEvPiS0_ --------------------------
	.section	.nv.info._Z7reduce5ILj256EEvPiS0_,"",@"SHT_CUDA_INFO"
	.sectionflags	@""
	.align	4


	//----- nvinfo : EIATTR_CUDA_API_VERSION
	.align		4
        /*0000*/ 	.byte	0x04, 0x37
        /*0002*/ 	.short	(.L_67 - .L_66)
.L_66:
        /*0004*/ 	.word	0x00000082


	//----- nvinfo : EIATTR_KPARAM_INFO
	.align		4
.L_67:
        /*0008*/ 	.byte	0x04, 0x17
        /*000a*/ 	.short	(.L_69 - .L_68)
.L_68:
        /*000c*/ 	.word	0x00000000
        /*0010*/ 	.short	0x0001
        /*0012*/ 	.short	0x0008
        /*0014*/ 	.byte	0x00, 0xf5, 0x21, 0x00


	//----- nvinfo : EIATTR_KPARAM_INFO
	.align		4
.L_69:
        /*0018*/ 	.byte	0x04, 0x17
        /*001a*/ 	.short	(.L_71 - .L_70)
.L_70:
        /*001c*/ 	.word	0x00000000
        /*0020*/ 	.short	0x0000
        /*0022*/ 	.short	0x0000
        /*0024*/ 	.byte	0x00, 0xf5, 0x21, 0x00


	//----- nvinfo : EIATTR_SPARSE_MMA_MASK
	.align		4
.L_71:
        /*0028*/ 	.byte	0x03, 0x50
        /*002a*/ 	.short	0x0000


	//----- nvinfo : EIATTR_MAXREG_COUNT
	.align		4
        /*002c*/ 	.byte	0x03, 0x1b
        /*002e*/ 	.short	0x00ff


	//----- nvinfo : EIATTR_NUM_BARRIERS
	.align		4
        /*0030*/ 	.byte	0x02, 0x4c
        /*0032*/ 	.byte	0x01
	.zero		1


	//----- nvinfo : EIATTR_MERCURY_ISA_VERSION
	.align		4
        /*0034*/ 	.byte	0x03, 0x5f
        /*0036*/ 	.short	0x0101


	//----- nvinfo : EIATTR_VRC_CTA_INIT_COUNT
	.align		4
        /*0038*/ 	.byte	0x02, 0x4a
	.zero		1
	.zero		1


	//----- nvinfo : EIATTR_EXIT_INSTR_OFFSETS
	.align		4
        /*003c*/ 	.byte	0x04, 0x1c
        /*003e*/ 	.short	(.L_73 - .L_72)


	//   ....[0]....
.L_72:
        /*0040*/ 	.word	0x00000150


	//   ....[1]....
        /*0044*/ 	.word	0x000001c0


	//   ....[2]....
        /*0048*/ 	.word	0x00000230


	//   ....[3]....
        /*004c*/ 	.word	0x000003d0


	//   ....[4]....
        /*0050*/ 	.word	0x00000420


	//----- nvinfo : EIATTR_CBANK_PARAM_SIZE
	.align		4
.L_73:
        /*0054*/ 	.byte	0x03, 0x19
        /*0056*/ 	.short	0x0010


	//----- nvinfo : EIATTR_PARAM_CBANK
	.align		4
        /*0058*/ 	.byte	0x04, 0x0a
        /*005a*/ 	.short	(.L_75 - .L_74)
	.align		4
.L_74:
        /*005c*/ 	.word	index@(.nv.constant0._Z7reduce5ILj256EEvPiS0_)
        /*0060*/ 	.short	0x0380
        /*0062*/ 	.short	0x0010


	//----- nvinfo : EIATTR_SW_WAR
	.align		4
.L_75:
        /*0064*/ 	.byte	0x04, 0x36
        /*0066*/ 	.short	(.L_77 - .L_76)
.L_76:
        /*0068*/ 	.word	0x00000008
.L_77:


//--------------------- .nv.info._Z7reduce5ILj512EEvPiS0_ --------------------------
	.section	.nv.info._Z7reduce5ILj512EEvPiS0_,"",@"SHT_CUDA_INFO"
	.sectionflags	@""
	.align	4


	//----- nvinfo : EIATTR_CUDA_API_VERSION
	.align		4
        /*0000*/ 	.byte	0x04, 0x37
        /*0002*/ 	.short	(.L_79 - .L_78)
.L_78:
        /*0004*/ 	.word	0x00000082


	//----- nvinfo : EIATTR_KPARAM_INFO
	.align		4
.L_79:
        /*0008*/ 	.byte	0x04, 0x17
        /*000a*/ 	.short	(.L_81 - .L_80)
.L_80:
        /*000c*/ 	.word	0x00000000
        /*0010*/ 	.short	0x0001
        /*0012*/ 	.short	0x0008
        /*0014*/ 	.byte	0x00, 0xf5, 0x21, 0x00


	//----- nvinfo : EIATTR_KPARAM_INFO
	.align		4
.L_81:
        /*0018*/ 	.byte	0x04, 0x17
        /*001a*/ 	.short	(.L_83 - .L_82)
.L_82:
        /*001c*/ 	.word	0x00000000
        /*0020*/ 	.short	0x0000
        /*0022*/ 	.short	0x0000
        /*0024*/ 	.byte	0x00, 0xf5, 0x21, 0x00


	//----- nvinfo : EIATTR_SPARSE_MMA_MASK
	.align		4
.L_83:
        /*0028*/ 	.byte	0x03, 0x50
        /*002a*/ 	.short	0x0000


	//----- nvinfo : EIATTR_MAXREG_COUNT
	.align		4
        /*002c*/ 	.byte	0x03, 0x1b
        /*002e*/ 	.short	0x00ff


	//----- nvinfo : EIATTR_NUM_BARRIERS
	.align		4
        /*0030*/ 	.byte	0x02, 0x4c
        /*0032*/ 	.byte	0x01
	.zero		1


	//----- nvinfo : EIATTR_MERCURY_ISA_VERSION
	.align		4
        /*0034*/ 	.byte	0x03, 0x5f
        /*0036*/ 	.short	0x0101


	//----- nvinfo : EIATTR_VRC_CTA_INIT_COUNT
	.align		4
        /*0038*/ 	.byte	0x02, 0x4a
	.zero		1
	.zero		1


	//----- nvinfo : EIATTR_EXIT_INSTR_OFFSETS
	.align		4
        /*003c*/ 	.byte	0x04, 0x1c
        /*003e*/ 	.short	(.L_85 - .L_84)


	//   ....[0]....
.L_84:
        /*0040*/ 	.word	0x00000150


	//   ....[1]....
        /*0044*/ 	.word	0x000001c0


	//   ....[2]....
        /*0048*/ 	.word	0x00000230


	//   ....[3]....
        /*004c*/ 	.word	0x000002a0


	//   ....[4]....
        /*0050*/ 	.word	0x00000440


	//   ....[5]....
        /*0054*/ 	.word	0x00000490


	//----- nvinfo : EIATTR_CBANK_PARAM_SIZE
	.align		4
.L_85:
        /*0058*/ 	.byte	0x03, 0x19
        /*005a*/ 	.short	0x0010


	//----- nvinfo : EIATTR_PARAM_CBANK
	.align		4
        /*005c*/ 	.byte	0x04, 0x0a
        /*005e*/ 	.short	(.L_87 - .L_86)
	.align		4
.L_86:
        /*0060*/ 	.word	index@(.nv.constant0._Z7reduce5ILj512EEvPiS0_)
        /*0064*/ 	.short	0x0380
        /*0066*/ 	.short	0x0010


	//----- nvinfo : EIATTR_SW_WAR
	.align		4
.L_87:
        /*0068*/ 	.byte	0x04, 0x36
        /*006a*/ 	.short	(.L_89 - .L_88)
.L_88:
        /*006c*/ 	.word	0x00000008
.L_89:


//--------------------- .nv.callgraph             --------------------------
	.section	.nv.callgraph,"",@"SHT_CUDA_CALLGRAPH"
	.align	4
	.sectionentsize	8
	.align		4
        /*0000*/ 	.word	0x00000000
	.align		4
        /*0004*/ 	.word	0xffffffff
	.align		4
        /*0008*/ 	.word	0x00000000
	.align		4
        /*000c*/ 	.word	0xfffffffe
	.align		4
        /*0010*/ 	.word	0x00000000
	.align		4
        /*0014*/ 	.word	0xfffffffd
	.align		4
        /*0018*/ 	.word	0x00000000
	.align		4
        /*001c*/ 	.word	0xfffffffc


//--------------------- .text._Z7reduce5ILj32EEvPiS0_ --------------------------
	.section	.text._Z7reduce5ILj32EEvPiS0_,"ax",@progbits
	.align	128
        .global         _Z7reduce5ILj32EEvPiS0_
        .type           _Z7reduce5ILj32EEvPiS0_,@function
        .size           _Z7reduce5ILj32EEvPiS0_,(.L_x_5 - _Z7reduce5ILj32EEvPiS0_)
        .other          _Z7reduce5ILj32EEvPiS0_,@"STO_CUDA_ENTRY STV_DEFAULT"
_Z7reduce5ILj32EEvPiS0_:
.text._Z7reduce5ILj32EEvPiS0_:
[----:B------:R-:W-:Y:S01]  /*0000*/  LDC R1, c[0x0][0x37c] ;  /* 0x0000df00ff017b82 */ /* 0x000fe20000000800 */
[----:B------:R-:W0:Y:S01]  /*0010*/  S2R R0, SR_CTAID.X ;  /* 0x0000000000007919 */ /* 0x000e220000002500 */
[----:B------:R-:W0:Y:S06]  /*0020*/  LDCU UR4, c[0x0][0x360] ;  /* 0x00006c00ff0477ac */ /* 0x000e2c0008000800 */
[----:B------:R-:W1:Y:S01]  /*0030*/  LDC.64 R4, c[0x0][0x380] ;  /* 0x0000e000ff047b82 */ /* 0x000e620000000a00 */
[----:B------:R-:W2:Y:S01]  /*0040*/  S2R R9, SR_TID.X ;  /* 0x0000000000097919 */ /* 0x000ea20000002100 */
[----:B------:R-:W3:Y:S01]  /*0050*/  LDCU.64 UR6, c[0x0][0x358] ;  /* 0x00006b00ff0677ac */ /* 0x000ee20008000a00 */
[----:B0-----:R-:W-:-:S05]  /*0060*/  IMAD R2, R0, UR4, RZ ;  /* 0x0000000400027c24 */ /* 0x001fca000f8e02ff */
[----:B--2---:R-:W-:-:S05]  /*0070*/  LEA R3, R2, R9, 0x1 ;  /* 0x0000000902037211 */ /* 0x004fca00078e08ff */
[C---:B------:R-:W-:Y:S02]  /*0080*/  VIADD R7, R3.reuse, UR4 ;  /* 0x0000000403077c36 */ /* 0x040fe40008000000 */
[----:B-1----:R-:W-:-:S04]  /*0090*/  IMAD.WIDE.U32 R2, R3, 0x4, R4 ;  /* 0x0000000403027825 */ /* 0x002fc800078e0004 */
[----:B------:R-:W-:Y:S02]  /*00a0*/  IMAD.WIDE.U32 R4, R7, 0x4, R4 ;  /* 0x0000000407047825 */ /* 0x000fe400078e0004 */
[----:B---3--:R-:W2:Y:S04]  /*00b0*/  LDG.E R2, desc[UR6][R2.64] ;  /* 0x0000000602027981 */ /* 0x008ea8000c1e1900 */
[----:B------:R-:W2:Y:S01]  /*00c0*/  LDG.E R5, desc[UR6][R4.64] ;  /* 0x0000000604057981 */ /* 0x000ea2000c1e1900 */
[----:B------:R-:W0:Y:S01]  /*00d0*/  S2UR UR5, SR_CgaCtaId ;  /* 0x00000000000579c3 */ /* 0x000e220000008800 */
[----:B------:R-:W-:Y:S01]  /*00e0*/  UMOV UR4, 0x400 ;  /* 0x0000040000047882 */ /* 0x000fe20000000000 */
[----:B------:R-:W-:Y:S01]  /*00f0*/  ISETP.GT.U32.AND P0, PT, R9, 0x1f, PT ;  /* 0x0000001f0900780c */ /* 0x000fe20003f04070 */
[----:B0-----:R-:W-:-:S06]  /*0100*/  ULEA UR4, UR5, UR4, 0x18 ;  /* 0x0000000405047291 */ /* 0x001fcc000f8ec0ff */
[----:B------:R-:W-:Y:S02]  /*0110*/  LEA R7, R9, UR4, 0x2 ;  /* 0x0000000409077c11 */ /* 0x000fe4000f8e10ff */
[----:B--2---:R-:W-:-:S05]  /*0120*/  IADD3 R6, PT, PT, R2, R5, RZ ;  /* 0x0000000502067210 */ /* 0x004fca0007ffe0ff */
[----:B------:R0:W-:Y:S01]  /*0130*/  STS [R7], R6 ;  /* 0x0000000607007388 */ /* 0x0001e20000000800 */
[----:B------:R-:W-:Y:S06]  /*0140*/  BAR.SYNC.DEFER_BLOCKING 0x0 ;  /* 0x0000000000007b1d */ /* 0x000fec0000010000 */
[----:B------:R-:W-:Y:S05]  /*0150*/  @P0 EXIT ;  /* 0x000000000000094d */ /* 0x000fea0003800000 */
[----:B------:R-:W-:Y:S01]  /*0160*/  LDS R2, [R7+0x40] ;  /* 0x0000400007027984 */ /* 0x000fe20000000800 */
[----:B------:R-:W-:-:S03]  /*0170*/  ISETP.NE.AND P0, PT, R9, RZ, PT ;  /* 0x000000ff0900720c */ /* 0x000fc60003f05270 */
[----:B------:R-:W1:Y:S02]  /*0180*/  LDS R3, [R7] ;  /* 0x0000000007037984 */ /* 0x000e640000000800 */
[----:B-1----:R-:W-:-:S05]  /*0190*/  IMAD.IADD R2, R2, 0x1, R3 ;  /* 0x0000000102027824 */ /* 0x002fca00078e0203 */
[----:B------:R-:W-:Y:S04]  /*01a0*/  STS [R7], R2 ;  /* 0x0000000207007388 */ /* 0x000fe80000000800 */
[----:B------:R-:W-:Y:S04]  /*01b0*/  LDS R3, [R7+0x20] ;  /* 0x0000200007037984 */ /* 0x000fe80000000800 */
[----:B------:R-:W1:Y:S02]  /*01c0*/  LDS R4, [R7] ;  /* 0x0000000007047984 */ /* 0x000e640000000800 */
[----:B-1----:R-:W-:-:S05]  /*01d0*/  IADD3 R4, PT, PT, R3, R4, RZ ;  /* 0x0000000403047210 */ /* 0x002fca0007ffe0ff */
[----:B------:R-:W-:Y:S04]  /*01e0*/  STS [R7], R4 ;  /* 0x0000000407007388 */ /* 0x000fe80000000800 */
[----:B------:R-:W-:Y:S04]  /*01f0*/  LDS R3, [R7+0x10] ;  /* 0x0000100007037984 */ /* 0x000fe80000000800 */
[----:B0-----:R-:W0:Y:S02]  /*0200*/  LDS R6, [R7] ;  /* 0x0000000007067984 */ /* 0x001e240000000800 */
[----:B0-----:R-:W-:-:S05]  /*0210*/  IMAD.IADD R6, R3, 0x1, R6 ;  /* 0x0000000103067824 */ /* 0x001fca00078e0206 */
[----:B------:R-:W-:Y:S04]  /*0220*/  STS [R7], R6 ;  /* 0x0000000607007388 */ /* 0x000fe80000000800 */
[----:B------:R-:W-:Y:S04]  /*0230*/  LDS R3, [R7+0x8] ;  /* 0x0000080007037984 */ /* 0x000fe80000000800 */
[----:B------:R-:W0:Y:S02]  /*0240*/  LDS R8, [R7] ;  /* 0x0000000007087984 */ /* 0x000e240000000800 */
[----:B0-----:R-:W-:-:S05]  /*0250*/  IADD3 R8, PT, PT, R3, R8, RZ ;  /* 0x0000000803087210 */ /* 0x001fca0007ffe0ff */
[----:B------:R-:W-:Y:S04]  /*0260*/  STS [R7], R8 ;  /* 0x0000000807007388 */ /* 0x000fe80000000800 */
[----:B------:R-:W-:Y:S04]  /*0270*/  LDS R2, [R7+0x4] ;  /* 0x0000040007027984 */ /* 0x000fe80000000800 */
[----:B------:R-:W0:Y:S02]  /*0280*/  LDS R3, [R7] ;  /* 0x0000000007037984 */ /* 0x000e240000000800 */
[----:B0-----:R-:W-:-:S05]  /*0290*/  IADD3 R2, PT, PT, R2, R3, RZ ;  /* 0x0000000302027210 */ /* 0x001fca0007ffe0ff */
[----:B------:R0:W-:Y:S01]  /*02a0*/  STS [R7], R2 ;  /* 0x0000000207007388 */ /* 0x0001e20000000800 */
[----:B------:R-:W-:Y:S05]  /*02b0*/  @P0 EXIT ;  /* 0x000000000000094d */ /* 0x000fea0003800000 */
[----:B------:R-:W1:Y:S01]  /*02c0*/  LDS R5, [UR4] ;  /* 0x00000004ff057984 */ /* 0x000e620008000800 */
[----:B0-----:R-:W0:Y:S02]  /*02d0*/  LDC.64 R2, c[0x0][0x388] ;  /* 0x0000e200ff027b82 */ /* 0x001e240000000a00 */
[----:B0-----:R-:W-:-:S05]  /*02e0*/  IMAD.WIDE.U32 R2, R0, 0x4, R2 ;  /* 0x0000000400027825 */ /* 0x001fca00078e0002 */
[----:B-1----:R-:W-:Y:S01]  /*02f0*/  STG.E desc[UR6][R2.64], R5 ;  /* 0x0000000502007986 */ /* 0x002fe2000c101906 */
[----:B------:R-:W-:Y:S05]  /*0300*/  EXIT ;  /* 0x000000000000794d */ /* 0x000fea0003800000 */
.L_x_0:
[----:B------:R-:W-:-:S00]  /*0310*/  BRA `(.L_x_0) ;  /* 0xfffffffc00fc7947 */ /* 0x000fc0000383ffff */
[----:B------:R-:W-:-:S00]  /*0320*/  NOP ;  /* 0x0000000000007918 */ /* 0x000fc00000000000 */
        /* <DEDUP_REMOVED lines=13> */
.L_x_5:


//--------------------- .text._Z7reduce5ILj64EEvPiS0_ --------------------------
	.section	.text._Z7reduce5ILj64EEvPiS0_,"ax",@progbits
	.align	128
        .global         _Z7reduce5ILj64EEvPiS0_
        .type           _Z7reduce5ILj64EEvPiS0_,@function
        .size           _Z7reduce5ILj64EEvPiS0_,(.L_x_6 - _Z7reduce5ILj64EEvPiS0_)
        .other          _Z7reduce5ILj64EEvPiS0_,@"STO_CUDA_ENTRY STV_DEFAULT"
_Z7reduce5ILj64EEvPiS0_:
.text._Z7reduce5ILj64EEvPiS0_:
[----:B------:R-:W-:Y:S01]  /*0000*/  LDC R1, c[0x0][0x37c] ;  /* 0x0000df00ff017b82 */ /* 0x000fe20000000800 */
[----:B------:R-:W0:Y:S01]  /*0010*/  S2R R0, SR_CTAID.X ;  /* 0x0000000000007919 */ /* 0x000e220000002500 */
[----:B------:R-:W0:Y:S06]  /*0020*/  LDCU UR4, c[0x0][0x360] ;  /* 0x00006c00ff0477ac */ /* 0x000e2c0008000800 */
[----:B------:R-:W1:Y:S01]  /*0030*/  LDC.64 R6, c[0x0][0x380] ;  /* 0x0000e000ff067b82 */ /* 0x000e620000000a00 */
[----:B------:R-:W2:Y:S01]  /*0040*/  S2R R2, SR_TID.X ;  /* 0x0000000000027919 */ /* 0x000ea20000002100 */
[----:B------:R-:W3:Y:S01]  /*0050*/  LDCU.64 UR6, c[0x0][0x358] ;  /* 0x00006b00ff0677ac */ /* 0x000ee20008000a00 */
[----:B0-----:R-:W-:-:S05]  /*0060*/  IMAD R3, R0, UR4, RZ ;  /* 0x0000000400037c24 */ /* 0x001fca000f8e02ff */
[----:B--2---:R-:W-:-:S04]  /*0070*/  LEA R3, R3, R2, 0x1 ;  /* 0x0000000203037211 */ /* 0x004fc800078e08ff */
[C---:B------:R-:W-:Y:S01]  /*0080*/  IADD3 R9, PT, PT, R3.reuse, UR4, RZ ;  /* 0x0000000403097c10 */ /* 0x040fe2000fffe0ff */
        /* <DEDUP_REMOVED lines=8> */
[----:B------:R-:W-:Y:S01]  /*0110*/  LEA R8, R2, UR4, 0x2 ;  /* 0x0000000402087c11 */ /* 0x000fe2000f8e10ff */
[----:B--2---:R-:W-:-:S05]  /*0120*/  IMAD.IADD R3, R4, 0x1, R7 ;  /* 0x0000000104037824 */ /* 0x004fca00078e0207 */
[----:B------:R0:W-:Y:S01]  /*0130*/  STS [R8], R3 ;  /* 0x0000000308007388 */ /* 0x0001e20000000800 */
[----:B------:R-:W-:Y:S06]  /*0140*/  BAR.SYNC.DEFER_BLOCKING 0x0 ;  /* 0x0000000000007b1d */ /* 0x000fec0000010000 */
[----:B------:R-:W-:Y:S05]  /*0150*/  @P0 EXIT ;  /* 0x000000000000094d */ /* 0x000fea0003800000 */
[----:B0-----:R-:W-:Y:S01]  /*0160*/  LDS R3, [R8+0x80] ;  /* 0x0000800008037984 */ /* 0x001fe20000000800 */
[----:B------:R-:W-:-:S03]  /*0170*/  ISETP.NE.AND P0, PT, R2, RZ, PT ;  /* 0x000000ff0200720c */ /* 0x000fc60003f05270 */
[----:B------:R-:W0:Y:S02]  /*0180*/  LDS R4, [R8] ;  /* 0x0000000008047984 */ /* 0x000e240000000800 */
[----:B0-----:R-:W-:-:S05]  /*0190*/  IADD3 R3, PT, PT, R3, R4, RZ ;  /* 0x0000000403037210 */ /* 0x001fca0007ffe0ff */
[----:B------:R-:W-:Y:S04]  /*01a0*/  STS [R8], R3 ;  /* 0x0000000308007388 */ /* 0x000fe80000000800 */
[----:B------:R-:W-:Y:S04]  /*01b0*/  LDS R4, [R8+0x40] ;  /* 0x0000400008047984 */ /* 0x000fe80000000800 */
[----:B------:R-:W0:Y:S02]  /*01c0*/  LDS R5, [R8] ;  /* 0x0000000008057984 */ /* 0x000e240000000800 */
        /* <DEDUP_REMOVED lines=17> */
[----:B------:R0:W-:Y:S01]  /*02e0*/  STS [R8], R5 ;  /* 0x0000000508007388 */ /* 0x0001e20000000800 */
[----:B------:R-:W-:Y:S05]  /*02f0*/  @P0 EXIT ;  /* 0x000000000000094d */ /* 0x000fea0003800000 */
[----:B0-----:R-:W0:Y:S01]  /*0300*/  LDS R5, [UR4] ;  /* 0x00000004ff057984 */ /* 0x001e220008000800 */
[----:B------:R-:W1:Y:S02]  /*0310*/  LDC.64 R2, c[0x0][0x388] ;  /* 0x0000e200ff027b82 */ /* 0x000e640000000a00 */
[----:B-1----:R-:W-:-:S05]  /*0320*/  IMAD.WIDE.U32 R2, R0, 0x4, R2 ;  /* 0x0000000400027825 */ /* 0x002fca00078e0002 */
[----:B0-----:R-:W-:Y:S01]  /*0330*/  STG.E desc[UR6][R2.64], R5 ;  /* 0x0000000502007986 */ /* 0x001fe2000c101906 */
[----:B------:R-:W-:Y:S05]  /*0340*/  EXIT ;  /* 0x000000000000794d */ /* 0x000fea0003800000 */
.L_x_1:
        /* <DEDUP_REMOVED lines=11> */
.L_x_6:


//--------------------- .text._Z7reduce5ILj128EEvPiS0_ --------------------------
	.section	.text._Z7reduce5ILj128EEvPiS0_,"ax",@progbits
	.align	128
        .global         _Z7reduce5ILj128EEvPiS0_
        .type           _Z7reduce5ILj128EEvPiS0_,@function
        .size           _Z7reduce5ILj128EEvPiS0_,(.L_x_7 - _Z7reduce5ILj128EEvPiS0_)
        .other          _Z7reduce5ILj128EEvPiS0_,@"STO_CUDA_ENTRY STV_DEFAULT"
_Z7reduce5ILj128EEvPiS0_:
.text._Z7reduce5ILj128EEvPiS0_:
[----:B------:R-:W-:Y:S01]  /*0000*/  LDC R1, c[0x0][0x37c] ;  /* 0x0000df00ff017b82 */ /* 0x000fe20000000800 */
[----:B------:R-:W0:Y:S01]  /*0010*/  S2R R0, SR_CTAID.X ;  /* 0x0000000000007919 */ /* 0x000e220000002500 */
[----:B------:R-:W0:Y:S06]  /*0020*/  LDCU UR4, c[0x0][0x360] ;  /* 0x00006c00ff0477ac */ /* 0x000e2c0008000800 */
[----:B------:R-:W1:Y:S01]  /*0030*/  LDC.64 R6, c[0x0][0x380] ;  /* 0x0000e000ff067b82 */ /* 0x000e620000000a00 */
[----:B------:R-:W2:Y:S01]  /*0040*/  S2R R2, SR_TID.X ;  /* 0x0000000000027919 */ /* 0x000ea20000002100 */
[----:B------:R-:W3:Y:S01]  /*0050*/  LDCU.64 UR6, c[0x0][0x358] ;  /* 0x00006b00ff0677ac */ /* 0x000ee20008000a00 */
[----:B0-----:R-:W-:-:S04]  /*0060*/  IMAD R3, R0, UR4, RZ ;  /* 0x0000000400037c24 */ /* 0x001fc8000f8e02ff */
[----:B--2---:R-:W-:-:S04]  /*0070*/  IMAD R3, R3, 0x2, R2 ;  /* 0x0000000203037824 */ /* 0x004fc800078e0202 */
        /* <DEDUP_REMOVED lines=14> */
[----:B0-----:R-:W-:Y:S01]  /*0160*/  LDS R3, [R8+0x100] ;  /* 0x0001000008037984 */ /* 0x001fe20000000800 */
[----:B------:R-:W-:-:S03]  /*0170*/  ISETP.GT.U32.AND P0, PT, R2, 0x1f, PT ;  /* 0x0000001f0200780c */ /* 0x000fc60003f04070 */
[----:B------:R-:W0:Y:S02]  /*0180*/  LDS R4, [R8] ;  /* 0x0000000008047984 */ /* 0x000e240000000800 */
[----:B0-----:R-:W-:-:S05]  /*0190*/  IMAD.IADD R3, R3, 0x1, R4 ;  /* 0x0000000103037824 */ /* 0x001fca00078e0204 */
        /* <DEDUP_REMOVED lines=29> */
[----:B0-----:R-:W0:Y:S01]  /*0370*/  LDS R5, [UR4] ;  /* 0x00000004ff057984 */ /* 0x001e220008000800 */
[----:B------:R-:W1:Y:S02]  /*0380*/  LDC.64 R2, c[0x0][0x388] ;  /* 0x0000e200ff027b82 */ /* 0x000e640000000a00 */
[----:B-1----:R-:W-:-:S05]  /*0390*/  IMAD.WIDE.U32 R2, R0, 0x4, R2 ;  /* 0x0000000400027825 */ /* 0x002fca00078e0002 */
[----:B0-----:R-:W-:Y:S01]  /*03a0*/  STG.E desc[UR6][R2.64], R5 ;  /* 0x0000000502007986 */ /* 0x001fe2000c101906 */
[----:B------:R-:W-:Y:S05]  /*03b0*/  EXIT ;  /* 0x000000000000794d */ /* 0x000fea0003800000 */
.L_x_2:
        /* <DEDUP_REMOVED lines=12> */
.L_x_7:


//--------------------- .text._Z7reduce5ILj256EEvPiS0_ --------------------------
	.section	.text._Z7reduce5ILj256EEvPiS0_,"ax",@progbits
	.align	128
        .global         _Z7reduce5ILj256EEvPiS0_
        .type           _Z7reduce5ILj256EEvPiS0_,@function
        .size           _Z7reduce5ILj256EEvPiS0_,(.L_x_8 - _Z7reduce5ILj256EEvPiS0_)
        .other          _Z7reduce5ILj256EEvPiS0_,@"STO_CUDA_ENTRY STV_DEFAULT"
_Z7reduce5ILj256EEvPiS0_:
.text._Z7reduce5ILj256EEvPiS0_:
        /* <DEDUP_REMOVED lines=8> */
[C---:B-1----:R-:W-:Y:S01]  /*0080*/  IMAD.WIDE.U32 R4, R3.reuse, 0x4, R6 ;  /* 0x0000000403047825 */ /* 0x042fe200078e0006 */
[----:B------:R-:W-:-:S05]  /*0090*/  IADD3 R9, PT, PT, R3, UR4, RZ ;  /* 0x0000000403097c10 */ /* 0x000fca000fffe0ff */
[----:B------:R-:W-:Y:S01]  /*00a0*/  IMAD.WIDE.U32 R6, R9, 0x4, R6 ;  /* 0x0000000409067825 */ /* 0x000fe200078e0006 */
[----:B---3--:R-:W2:Y:S05]  /*00b0*/  LDG.E R4, desc[UR6][R4.64] ;  /* 0x0000000604047981 */ /* 0x008eaa000c1e1900 */
        /* <DEDUP_REMOVED lines=10> */
[----:B------:R-:W-:Y:S01]  /*0160*/  LDS R4, [R3+0x200] ;  /* 0x0002000003047984 */ /* 0x000fe20000000800 */
[----:B------:R-:W-:-:S03]  /*0170*/  ISETP.GT.U32.AND P0, PT, R2, 0x3f, PT ;  /* 0x0000003f0200780c */ /* 0x000fc60003f04070 */
[----:B------:R-:W1:Y:S02]  /*0180*/  LDS R5, [R3] ;  /* 0x0000000003057984 */ /* 0x000e640000000800 */
[----:B-1----:R-:W-:-:S05]  /*0190*/  IADD3 R4, PT, PT, R4, R5, RZ ;  /* 0x0000000504047210 */ /* 0x002fca0007ffe0ff */
[----:B------:R1:W-:Y:S01]  /*01a0*/  STS [R3], R4 ;  /* 0x0000000403007388 */ /* 0x0003e20000000800 */
[----:B------:R-:W-:Y:S06]  /*01b0*/  BAR.SYNC.DEFER_BLOCKING 0x0 ;  /* 0x0000000000007b1d */ /* 0x000fec0000010000 */
[----:B------:R-:W-:Y:S05]  /*01c0*/  @P0 EXIT ;  /* 0x000000000000094d */ /* 0x000fea0003800000 */
[----:B-1----:R-:W-:Y:S01]  /*01d0*/  LDS R4, [R3+0x100] ;  /* 0x0001000003047984 */ /* 0x002fe20000000800 */
[----:B------:R-:W-:-:S03]  /*01e0*/  ISETP.GT.U32.AND P0, PT, R2, 0x1f, PT ;  /* 0x0000001f0200780c */ /* 0x000fc60003f04070 */
[----:B------:R-:W1:Y:S02]  /*01f0*/  LDS R5, [R3] ;  /* 0x0000000003057984 */ /* 0x000e640000000800 */
[----:B-1----:R-:W-:-:S05]  /*0200*/  IMAD.IADD R4, R4, 0x1, R5 ;  /* 0x0000000104047824 */ /* 0x002fca00078e0205 */
[----:B------:R1:W-:Y:S01]  /*0210*/  STS [R3], R4 ;  /* 0x0000000403007388 */ /* 0x0003e20000000800 */
[----:B------:R-:W-:Y:S06]  /*0220*/  BAR.SYNC.DEFER_BLOCKING 0x0 ;  /* 0x0000000000007b1d */ /* 0x000fec0000010000 */
[----:B------:R-:W-:Y:S05]  /*0230*/  @P0 EXIT ;  /* 0x000000000000094d */ /* 0x000fea0003800000 */
[----:B-1----:R-:W-:Y:S01]  /*0240*/  LDS R4, [R3+0x80] ;  /* 0x0000800003047984 */ /* 0x002fe20000000800 */
[----:B------:R-:W-:-:S03]  /*0250*/  ISETP.NE.AND P0, PT, R2, RZ, PT ;  /* 0x000000ff0200720c */ /* 0x000fc60003f05270 */
[----:B------:R-:W1:Y:S02]  /*0260*/  LDS R5, [R3] ;  /* 0x0000000003057984 */ /* 0x000e640000000800 */
[----:B-1----:R-:W-:-:S05]  /*0270*/  IADD3 R4, PT, PT, R4, R5, RZ ;  /* 0x0000000504047210 */ /* 0x002fca0007ffe0ff */
[----:B------:R-:W-:Y:S04]  /*0280*/  STS [R3], R4 ;  /* 0x0000000403007388 */ /* 0x000fe80000000800 */
[----:B------:R-:W-:Y:S04]  /*0290*/  LDS R5, [R3+0x40] ;  /* 0x0000400003057984 */ /* 0x000fe80000000800 */
[----:B------:R-:W1:Y:S02]  /*02a0*/  LDS R6, [R3] ;  /* 0x0000000003067984 */ /* 0x000e640000000800 */
[----:B-1----:R-:W-:-:S05]  /*02b0*/  IMAD.IADD R6, R5, 0x1, R6 ;  /* 0x0000000105067824 */ /* 0x002fca00078e0206 */
[----:B------:R-:W-:Y:S04]  /*02c0*/  STS [R3], R6 ;  /* 0x0000000603007388 */ /* 0x000fe80000000800 */
[----:B------:R-:W-:Y:S04]  /*02d0*/  LDS R5, [R3+0x20] ;  /* 0x0000200003057984 */ /* 0x000fe80000000800 */
[----:B0-----:R-:W0:Y:S02]  /*02e0*/  LDS R8, [R3] ;  /* 0x0000000003087984 */ /* 0x001e240000000800 */
        /* <DEDUP_REMOVED lines=15> */
[----:B------:R-:W1:Y:S01]  /*03e0*/  LDS R5, [UR4] ;  /* 0x00000004ff057984 */ /* 0x000e620008000800 */
[----:B0-----:R-:W0:Y:S02]  /*03f0*/  LDC.64 R2, c[0x0][0x388] ;  /* 0x0000e200ff027b82 */ /* 0x001e240000000a00 */
[----:B0-----:R-:W-:-:S05]  /*0400*/  IMAD.WIDE.U32 R2, R0, 0x4, R2 ;  /* 0x0000000400027825 */ /* 0x001fca00078e0002 */
[----:B-1----:R-:W-:Y:S01]  /*0410*/  STG.E desc[UR6][R2.64], R5 ;  /* 0x0000000502007986 */ /* 0x002fe2000c101906 */
[----:B------:R-:W-:Y:S05]  /*0420*/  EXIT ;  /* 0x000000000000794d */ /* 0x000fea0003800000 */
.L_x_3:
        /* <DEDUP_REMOVED lines=13> */
.L_x_8:


//--------------------- .text._Z7reduce5ILj512EEvPiS0_ --------------------------
	.section	.text._Z7reduce5ILj512EEvPiS0_,"ax",@progbits
	.align	128
        .global         _Z7reduce5ILj512EEvPiS0_
        .type           _Z7reduce5ILj512EEvPiS0_,@function
        .size           _Z7reduce5ILj512EEvPiS0_,(.L_x_9 - _Z7reduce5ILj512EEvPiS0_)
        .other          _Z7reduce5ILj512EEvPiS0_,@"STO_CUDA_ENTRY STV_DEFAULT"
_Z7reduce5ILj512EEvPiS0_:
.text._Z7reduce5ILj512EEvPiS0_:
        /* <DEDUP_REMOVED lines=23> */
[----:B------:R-:W-:-:S03]  /*0170*/  ISETP.GT.U32.AND P0, PT, R2, 0x7f, PT ;  /* 0x0000007f0200780c */ /* 0x000fc60003f04070 */
[----:B------:R-:W1:Y:S02]  /*0180*/  LDS R5, [R3] ;  /* 0x0000000003057984 */ /* 0x000e640000000800 */
[----:B-1----:R-:W-:-:S05]  /*0190*/  IMAD.IADD R4, R4, 0x1, R5 ;  /* 0x0000000104047824 */ /* 0x002fca00078e0205 */
[----:B------:R1:W-:Y:S01]  /*01a0*/  STS [R3], R4 ;  /* 0x0000000403007388 */ /* 0x0003e20000000800 */
[----:B------:R-:W-:Y:S06]  /*01b0*/  BAR.SYNC.DEFER_BLOCKING 0x0 ;  /* 0x0000000000007b1d */ /* 0x000fec0000010000 */
[----:B------:R-:W-:Y:S05]  /*01c0*/  @P0 EXIT ;  /* 0x000000000000094d */ /* 0x000fea0003800000 */
[----:B-1----:R-:W-:Y:S01]  /*01d0*/  LDS R4, [R3+0x200] ;  /* 0x0002000003047984 */ /* 0x002fe20000000800 */
        /* <DEDUP_REMOVED lines=44> */
.L_x_4:
        /* <DEDUP_REMOVED lines=14> */
.L_x_9:


//--------------------- .nv.shared._Z7reduce5ILj32EEvPiS0_ --------------------------
	.section	.nv.shared._Z7reduce5ILj32EEvPiS0_,"aw",@nobits
	.sectionflags	@""
	.align	16
	.zero		1024


//--------------------- .nv.shared.reserved.0     --------------------------
	.section	.nv.shared.reserved.0,"aw",@nobits
	.weak		__nv_reservedSMEM_offset_0_alias
	.size		__nv_reservedSMEM_offset_0_alias, 0, 64
	.other		__nv_reservedSMEM_offset_0_alias,@"STO_CUDA_RESERVED_SHARED STV_DEFAULT"
__nv_reservedSMEM_offset_0_alias:
	.zero		0
	.zero		64


//--------------------- .nv.shared._Z7reduce5ILj64EEvPiS0_ --------------------------
	.section	.nv.shared._Z7reduce5ILj64EEvPiS0_,"aw",@nobits
	.sectionflags	@""
	.align	16
	.zero		1024


//--------------------- .nv.shared._Z7reduce5ILj128EEvPiS0_ --------------------------
	.section	.nv.shared._Z7reduce5ILj128EEvPiS0_,"aw",@nobits
	.sectionflags	@""
	.align	16
	.zero		1024


//--------------------- .nv.shared._Z7reduce5ILj256EEvPiS0_ --------------------------
	.section	.nv.shared._Z7reduce5ILj256EEvPiS0_,"aw",@nobits
	.sectionflags	@""
	.align	16
	.zero		1024


//--------------------- .nv.shared._Z7reduce5ILj512EEvPiS0_ --------------------------
	.section	.nv.shared._Z7reduce5ILj512EEvPiS0_,"aw",@nobits
	.sectionflags	@""
	.align	16
	.zero		1024


//--------------------- .nv.constant0._Z7reduce5ILj32EEvPiS0_ --------------------------
	.section	.nv.constant0._Z7reduce5ILj32EEvPiS0_,"a",@progbits
	.sectionflags	@""
	.align	4
.nv.constant0._Z7reduce5ILj32EEvPiS0_:
	.zero		912


//--------------------- .nv.constant0._Z7reduce5ILj64EEvPiS0_ --------------------------
	.section	.nv.constant0._Z7reduce5ILj64EEvPiS0_,"a",@progbits
	.sectionflags	@""
	.align	4
.nv.constant0._Z7reduce5ILj64EEvPiS0_:
	.zero		912


//--------------------- .nv.constant0._Z7reduce5ILj128EEvPiS0_ --------------------------
	.section	.nv.constant0._Z7reduce5ILj128EEvPiS0_,"a",@progbits
	.sectionflags	@""
	.align	4
.nv.constant0._Z7reduce5ILj128EEvPiS0_:
	.zero		912


//--------------------- .nv.constant0._Z7reduce5ILj256EEvPiS0_ --------------------------
	.section	.nv.constant0._Z7reduce5ILj256EEvPiS0_,"a",@progbits
	.sectionflags	@""
	.align	4
.nv.constant0._Z7reduce5ILj256EEvPiS0_:
	.zero		912


//--------------------- .nv.constant0._Z7reduce5ILj512EEvPiS0_ --------------------------
	.section	.nv.constant0._Z7reduce5ILj512EEvPiS0_,"a",@progbits
	.sectionflags	@""
	.align	4
.nv.constant0._Z7reduce5ILj512EEvPiS0_:
	.zero		912


//--------------------- SYMBOLS --------------------------

	.type		.nv.reservedSmem.offset0,@object
	.size		.nv.reservedSmem.offset0,0x4
	.type		.nv.reservedSmem.cap,@object
	.size		.nv.reservedSmem.cap,0x4
